	.headerflags	@"EF_CUDA_TEXMODE_UNIFIED EF_CUDA_64BIT_ADDRESS EF_CUDA_ACCELERATORS EF_CUDA_SM90 EF_CUDA_VIRTUAL_SM(EF_CUDA_SM90)"
	.elftype	@"ET_EXEC"


//--------------------- .nv.info                  --------------------------
	.section	.nv.info,"",@"SHT_CUDA_INFO"
	.align	4


	//----- nvinfo : EIATTR_REGCOUNT
	.align		4
        /*0000*/ 	.byte	0x04, 0x2f
        /*0002*/ 	.short	(.L_3 - .L_2)
	.align		4
.L_2:
        /*0004*/ 	.word	index@(triton_poi_fused__native_batch_norm_legit_no_training_relu_0)
        /*0008*/ 	.word	0x00000017


	//----- nvinfo : EIATTR_MIN_STACK_SIZE
	.align		4
.L_3:
        /*000c*/ 	.byte	0x04, 0x12
        /*000e*/ 	.short	(.L_5 - .L_4)
	.align		4
.L_4:
        /*0010*/ 	.word	index@(triton_poi_fused__native_batch_norm_legit_no_training_relu_0)
        /*0014*/ 	.word	0x00000000


	//----- nvinfo : EIATTR_FRAME_SIZE
	.align		4
.L_5:
        /*0018*/ 	.byte	0x04, 0x11
        /*001a*/ 	.short	(.L_7 - .L_6)
	.align		4
.L_6:
        /*001c*/ 	.word	index@(triton_poi_fused__native_batch_norm_legit_no_training_relu_0)
        /*0020*/ 	.word	0x00000000


	//----- nvinfo : EIATTR_MIN_STACK_SIZE
	.align		4
.L_7:
        /*0024*/ 	.byte	0x04, 0x12
        /*0026*/ 	.short	(.L_9 - .L_8)
	.align		4
.L_8:
        /*0028*/ 	.word	index@(triton_poi_fused__native_batch_norm_legit_no_training_relu_0)
        /*002c*/ 	.word	0x00000000
.L_9:


//--------------------- .nv.info.triton_poi_fused__native_batch_norm_legit_no_training_relu_0 --------------------------
	.section	.nv.info.triton_poi_fused__native_batch_norm_legit_no_training_relu_0,"",@"SHT_CUDA_INFO"
	.sectionflags	@""
	.align	4


	//----- nvinfo : EIATTR_CUDA_API_VERSION
	.align		4
        /*0000*/ 	.byte	0x04, 0x37
        /*0002*/ 	.short	(.L_11 - .L_10)
.L_10:
        /*0004*/ 	.word	0x0000007c


	//----- nvinfo : EIATTR_KPARAM_INFO
	.align		4
.L_11:
        /*0008*/ 	.byte	0x04, 0x17
        /*000a*/ 	.short	(.L_13 - .L_12)
.L_12:
        /*000c*/ 	.word	0x00000000
        /*0010*/ 	.short	0x0006
        /*0012*/ 	.short	0x0030
        /*0014*/ 	.byte	0x00, 0xf0, 0x11, 0x00


	//----- nvinfo : EIATTR_KPARAM_INFO
	.align		4
.L_13:
        /*0018*/ 	.byte	0x04, 0x17
        /*001a*/ 	.short	(.L_15 - .L_14)
.L_14:
        /*001c*/ 	.word	0x00000000
        /*0020*/ 	.short	0x0005
        /*0022*/ 	.short	0x0028
        /*0024*/ 	.byte	0x00, 0xf4, 0x21, 0x00


	//----- nvinfo : EIATTR_KPARAM_INFO
	.align		4
.L_15:
        /*0028*/ 	.byte	0x04, 0x17
        /*002a*/ 	.short	(.L_17 - .L_16)
.L_16:
        /*002c*/ 	.word	0x00000000
        /*0030*/ 	.short	0x0004
        /*0032*/ 	.short	0x0020
        /*0034*/ 	.byte	0x00, 0xf4, 0x21, 0x00


	//----- nvinfo : EIATTR_KPARAM_INFO
	.align		4
.L_17:
        /*0038*/ 	.byte	0x04, 0x17
        /*003a*/ 	.short	(.L_19 - .L_18)
.L_18:
        /*003c*/ 	.word	0x00000000
        /*0040*/ 	.short	0x0003
        /*0042*/ 	.short	0x0018
        /*0044*/ 	.byte	0x00, 0xf4, 0x21, 0x00


	//----- nvinfo : EIATTR_KPARAM_INFO
	.align		4
.L_19:
        /*0048*/ 	.byte	0x04, 0x17
        /*004a*/ 	.short	(.L_21 - .L_20)
.L_20:
        /*004c*/ 	.word	0x00000000
        /*0050*/ 	.short	0x0002
        /*0052*/ 	.short	0x0010
        /*0054*/ 	.byte	0x00, 0xf4, 0x21, 0x00


	//----- nvinfo : EIATTR_KPARAM_INFO
	.align		4
.L_21:
        /*0058*/ 	.byte	0x04, 0x17
        /*005a*/ 	.short	(.L_23 - .L_22)
.L_22:
        /*005c*/ 	.word	0x00000000
        /*0060*/ 	.short	0x0001
        /*0062*/ 	.short	0x0008
        /*0064*/ 	.byte	0x00, 0xf4, 0x21, 0x00


	//----- nvinfo : EIATTR_KPARAM_INFO
	.align		4
.L_23:
        /*0068*/ 	.byte	0x04, 0x17
        /*006a*/ 	.short	(.L_25 - .L_24)
.L_24:
        /*006c*/ 	.word	0x00000000
        /*0070*/ 	.short	0x0000
        /*0072*/ 	.short	0x0000
        /*0074*/ 	.byte	0x00, 0xf4, 0x21, 0x00


	//----- nvinfo : EIATTR_SPARSE_MMA_MASK
	.align		4
.L_25:
        /*0078*/ 	.byte	0x03, 0x50
        /*007a*/ 	.short	0x0000


	//----- nvinfo : EIATTR_MAXREG_COUNT
	.align		4
        /*007c*/ 	.byte	0x03, 0x1b
        /*007e*/ 	.short	0x00ff


	//----- nvinfo : EIATTR_EXIT_INSTR_OFFSETS
	.align		4
        /*0080*/ 	.byte	0x04, 0x1c
        /*0082*/ 	.short	(.L_27 - .L_26)


	//   ....[0]....
.L_26:
        /*0084*/ 	.word	0x000004b0


	//   ....[1]....
        /*0088*/ 	.word	0x000004d0


	//----- nvinfo : EIATTR_REQNTID
	.align		4
.L_27:
        /*008c*/ 	.byte	0x04, 0x10
        /*008e*/ 	.short	(.L_29 - .L_28)
.L_28:
        /*0090*/ 	.word	0x00000020
        /*0094*/ 	.word	0x00000001
        /*0098*/ 	.word	0x00000001


	//----- nvinfo : EIATTR_CBANK_PARAM_SIZE
	.align		4
.L_29:
        /*009c*/ 	.byte	0x03, 0x19
        /*009e*/ 	.short	0x0034


	//----- nvinfo : EIATTR_PARAM_CBANK
	.align		4
        /*00a0*/ 	.byte	0x04, 0x0a
        /*00a2*/ 	.short	(.L_31 - .L_30)
	.align		4
.L_30:
        /*00a4*/ 	.word	index@(.nv.constant0.triton_poi_fused__native_batch_norm_legit_no_training_relu_0)
        /*00a8*/ 	.short	0x0210
        /*00aa*/ 	.short	0x0034


	//----- nvinfo : EIATTR_SW_WAR
	.align		4
.L_31:
        /*00ac*/ 	.byte	0x04, 0x36
        /*00ae*/ 	.short	(.L_33 - .L_32)
.L_32:
        /*00b0*/ 	.word	0x00000008
.L_33:


//--------------------- .nv.callgraph             --------------------------
	.section	.nv.callgraph,"",@"SHT_CUDA_CALLGRAPH"
	.align	4
	.sectionentsize	8
	.align		4
        /*0000*/ 	.word	0x00000000
	.align		4
        /*0004*/ 	.word	0xffffffff
	.align		4
        /*0008*/ 	.word	0x00000000
	.align		4
        /*000c*/ 	.word	0xfffffffe
	.align		4
        /*0010*/ 	.word	0x00000000
	.align		4
        /*0014*/ 	.word	0xfffffffd
	.align		4
        /*0018*/ 	.word	0x00000000
	.align		4
        /*001c*/ 	.word	0xfffffffc


//--------------------- .nv.constant4             --------------------------
	.section	.nv.constant4,"a",@progbits
	.align	8
	.align		8
.nv.constant4:
        /*0000*/ 	.dword	_$_str
	.align		8
        /*0008*/ 	.dword	_$_str_$_2


//--------------------- .text.triton_poi_fused__native_batch_norm_legit_no_training_relu_0 --------------------------
	.section	.text.triton_poi_fused__native_batch_norm_legit_no_training_relu_0,"ax",@progbits
	.align	128
        .global         triton_poi_fused__native_batch_norm_legit_no_training_relu_0
        .type           triton_poi_fused__native_batch_norm_legit_no_training_relu_0,@function
        .size           triton_poi_fused__native_batch_norm_legit_no_training_relu_0,(.L_x_1 - triton_poi_fused__native_batch_norm_legit_no_training_relu_0)
        .other          triton_poi_fused__native_batch_norm_legit_no_training_relu_0,@"STO_CUDA_ENTRY STV_DEFAULT"
triton_poi_fused__native_batch_norm_legit_no_training_relu_0:
.text.triton_poi_fused__native_batch_norm_legit_no_training_relu_0:
[----:B------:R-:W0:Y:S01]  /*0000*/  LDC R1, c[0x0][0x28] ;  /* 0x00000a00ff017b82 */ /* 0x000e220000000800 */
[----:B------:R-:W1:Y:S07]  /*0010*/  S2R R0, SR_TID.X ;  /* 0x0000000000007919 */ /* 0x000e6e0000002100 */
[----:B------:R-:W2:Y:S01]  /*0020*/  LDC.64 R6, c[0x0][0x220] ;  /* 0x00008800ff067b82 */ /* 0x000ea20000000a00 */
[----:B------:R-:W-:Y:S01]  /*0030*/  HFMA2.MMA R18, -RZ, RZ, 0, 0 ;  /* 0x00000000ff127435 */ /* 0x000fe200000001ff */
[----:B------:R-:W-:Y:S01]  /*0040*/  IMAD.MOV.U32 R14, RZ, RZ, RZ ;  /* 0x000000ffff0e7224 */ /* 0x000fe200078e00ff */
[----:B------:R-:W3:Y:S01]  /*0050*/  S2R R13, SR_CTAID.X ;  /* 0x00000000000d7919 */ /* 0x000ee20000002500 */
[----:B------:R-:W-:-:S04]  /*0060*/  ULDC.64 UR4, c[0x0][0x208] ;  /* 0x0000820000047ab9 */ /* 0x000fc80000000a00 */
[----:B------:R-:W4:Y:S08]  /*0070*/  LDC.64 R4, c[0x0][0x218] ;  /* 0x00008600ff047b82 */ /* 0x000f300000000a00 */
[----:B------:R-:W5:Y:S08]  /*0080*/  LDC.64 R8, c[0x0][0x228] ;  /* 0x00008a00ff087b82 */ /* 0x000f700000000a00 */
[----:B------:R-:W4:Y:S01]  /*0090*/  LDC.64 R10, c[0x0][0x230] ;  /* 0x00008c00ff0a7b82 */ /* 0x000f220000000a00 */
[----:B-1----:R-:W-:-:S04]  /*00a0*/  SHF.L.U32 R0, R0, 0x1, RZ ;  /* 0x0000000100007819 */ /* 0x002fc800000006ff */
[----:B------:R-:W-:Y:S02]  /*00b0*/  LOP3.LUT R0, R0, 0x3e, RZ, 0xc0, !PT ;  /* 0x0000003e00007812 */ /* 0x000fe400078ec0ff */
[----:B---3--:R-:W-:-:S03]  /*00c0*/  SHF.R.S32.HI R2, RZ, 0x19, R13 ;  /* 0x00000019ff027819 */ /* 0x008fc6000001140d */
[----:B------:R-:W-:Y:S01]  /*00d0*/  IMAD R13, R13, 0x40, R0 ;  /* 0x000000400d0d7824 */ /* 0x000fe200078e0200 */
[----:B------:R-:W-:-:S04]  /*00e0*/  SGXT R2, R2, 0x1 ;  /* 0x000000010202781a */ /* 0x000fc80000000200 */
[----:B------:R-:W-:Y:S02]  /*00f0*/  LEA.HI R2, R2, R13, RZ, 0x2 ;  /* 0x0000000d02027211 */ /* 0x000fe400078f10ff */
[----:B------:R-:W-:Y:S02]  /*0100*/  ISETP.GE.AND P6, PT, R13, 0x40, PT ;  /* 0x000000400d00780c */ /* 0x000fe40003fc6270 */
[----:B------:R-:W-:-:S04]  /*0110*/  SHF.R.S32.HI R2, RZ, 0x2, R2 ;  /* 0x00000002ff027819 */ /* 0x000fc80000011402 */
[----:B------:R-:W-:-:S04]  /*0120*/  LEA.HI R0, R2, R2, RZ, 0x2 ;  /* 0x0000000202007211 */ /* 0x000fc800078f10ff */
[----:B------:R-:W-:-:S04]  /*0130*/  LOP3.LUT R3, R0, 0xfffffffc, RZ, 0xc0, !PT ;  /* 0xfffffffc00037812 */ /* 0x000fc800078ec0ff */
[----:B------:R-:W-:Y:S02]  /*0140*/  IADD3 R15, R2, -R3, RZ ;  /* 0x80000003020f7210 */ /* 0x000fe40007ffe0ff */
[----:B------:R-:W1:Y:S03]  /*0150*/  LDC.64 R2, c[0x0][0x210] ;  /* 0x00008400ff027b82 */ /* 0x000e660000000a00 */
[----:B--2---:R-:W-:-:S05]  /*0160*/  IMAD.WIDE R6, R15, 0x4, R6 ;  /* 0x000000040f067825 */ /* 0x004fca00078e0206 */
[----:B------:R-:W2:Y:S04]  /*0170*/  @!P6 LDG.E.EL R14, desc[UR4][R6.64] ;  /* 0x00000004060ee981 */ /* 0x000ea8000c2e1900 */
[----:B------:R5:W3:Y:S01]  /*0180*/  @!P6 LDG.E.EL R18, desc[UR4][R6.64] ;  /* 0x000000040612e981 */ /* 0x000ae2000c2e1900 */
[----:B------:R-:W-:Y:S01]  /*0190*/  CS2R R16, SRZ ;  /* 0x0000000000107805 */ /* 0x000fe2000001ff00 */
[----:B------:R-:W-:Y:S01]  /*01a0*/  IMAD.MOV.U32 R0, RZ, RZ, RZ ;  /* 0x000000ffff007224 */ /* 0x000fe200078e00ff */
[----:B------:R-:W-:Y:S01]  /*01b0*/  MOV R12, RZ ;  /* 0x000000ff000c7202 */ /* 0x000fe20000000f00 */
[----:B-1----:R-:W-:-:S05]  /*01c0*/  IMAD.WIDE R2, R13, 0x4, R2 ;  /* 0x000000040d027825 */ /* 0x002fca00078e0202 */
[----:B------:R1:W3:Y:S01]  /*01d0*/  @!P6 LDG.E.64 R16, desc[UR4][R2.64] ;  /* 0x000000040210e981 */ /* 0x0002e2000c1e1b00 */
[----:B----4-:R-:W-:Y:S01]  /*01e0*/  IMAD.WIDE R4, R15, 0x4, R4 ;  /* 0x000000040f047825 */ /* 0x010fe200078e0204 */
[----:B------:R-:W-:-:S03]  /*01f0*/  HFMA2.MMA R20, -RZ, RZ, 0, 0 ;  /* 0x00000000ff147435 */ /* 0x000fc600000001ff */
[C---:B-----5:R-:W-:Y:S01]  /*0200*/  IMAD.WIDE R6, R15.reuse, 0x4, R8 ;  /* 0x000000040f067825 */ /* 0x060fe200078e0208 */
[----:B------:R-:W4:Y:S03]  /*0210*/  @!P6 LDG.E.EL R0, desc[UR4][R4.64] ;  /* 0x000000040400e981 */ /* 0x000f26000c2e1900 */
[----:B0-----:R-:W-:Y:S01]  /*0220*/  IMAD.WIDE R8, R15, 0x4, R10 ;  /* 0x000000040f087825 */ /* 0x001fe200078e020a */
[----:B------:R-:W5:Y:S01]  /*0230*/  @!P6 LDG.E.EL R12, desc[UR4][R4.64] ;  /* 0x00000004040ce981 */ /* 0x000f62000c2e1900 */
[----:B------:R-:W-:Y:S01]  /*0240*/  CS2R R10, SRZ ;  /* 0x00000000000a7805 */ /* 0x000fe2000001ff00 */
[----:B-1----:R-:W0:Y:S01]  /*0250*/  LDC.64 R2, c[0x0][0x238] ;  /* 0x00008e00ff027b82 */ /* 0x002e220000000a00 */
[----:B------:R-:W-:Y:S01]  /*0260*/  IMAD.MOV.U32 R15, RZ, RZ, RZ ;  /* 0x000000ffff0f7224 */ /* 0x000fe200078e00ff */
[----:B------:R-:W4:Y:S04]  /*0270*/  @!P6 LDG.E.EL R20, desc[UR4][R8.64] ;  /* 0x000000040814e981 */ /* 0x000f28000c2e1900 */
[----:B------:R-:W4:Y:S04]  /*0280*/  @!P6 LDG.E.EL R10, desc[UR4][R6.64] ;  /* 0x00000004060ae981 */ /* 0x000f28000c2e1900 */
[----:B------:R1:W5:Y:S04]  /*0290*/  @!P6 LDG.E.EL R11, desc[UR4][R6.64] ;  /* 0x00000004060be981 */ /* 0x000368000c2e1900 */
[----:B------:R0:W5:Y:S01]  /*02a0*/  @!P6 LDG.E.EL R15, desc[UR4][R8.64] ;  /* 0x00000004080fe981 */ /* 0x000162000c2e1900 */
[----:B-1----:R-:W-:Y:S01]  /*02b0*/  MOV R6, 0x3e800000 ;  /* 0x3e80000000067802 */ /* 0x002fe20000000f00 */
[----:B0-----:R-:W-:-:S04]  /*02c0*/  IMAD.WIDE R2, R13, 0x4, R2 ;  /* 0x000000040d027825 */ /* 0x001fc800078e0202 */
[----:B--2---:R-:W-:Y:S01]  /*02d0*/  FADD R14, R14, 9.9999997473787516356e-06 ;  /* 0x3727c5ac0e0e7421 */ /* 0x004fe20000000000 */
[----:B---3--:R-:W-:-:S03]  /*02e0*/  FADD R18, R18, 9.9999997473787516356e-06 ;  /* 0x3727c5ac12127421 */ /* 0x008fc60000000000 */
[----:B------:R-:W0:Y:S08]  /*02f0*/  MUFU.SQRT R4, R14 ;  /* 0x0000000e00047308 */ /* 0x000e300000002000 */
[----:B------:R-:W1:Y:S01]  /*0300*/  MUFU.SQRT R5, R18 ;  /* 0x0000001200057308 */ /* 0x000e620000002000 */
[C---:B0-----:R-:W-:Y:S02]  /*0310*/  FSETP.GT.AND P0, PT, R4.reuse, 8.50705917302346158658e+37, PT ;  /* 0x7e8000000400780b */ /* 0x041fe40003f04000 */
[----:B------:R-:W-:-:S02]  /*0320*/  FSETP.GEU.AND P4, PT, R4, 1.175494350822287508e-38, PT ;  /* 0x008000000400780b */ /* 0x000fc40003f8e000 */
[C---:B-1----:R-:W-:Y:S02]  /*0330*/  FSETP.GT.AND P1, PT, R5.reuse, 8.50705917302346158658e+37, PT ;  /* 0x7e8000000500780b */ /* 0x042fe40003f24000 */
[----:B------:R-:W-:-:S07]  /*0340*/  FSETP.GEU.AND P5, PT, R5, 1.175494350822287508e-38, PT ;  /* 0x008000000500780b */ /* 0x000fce0003fae000 */
[----:B------:R-:W-:-:S04]  /*0350*/  @P0 FMUL R4, R4, 0.25 ;  /* 0x3e80000004040820 */ /* 0x000fc80000400000 */
[----:B------:R-:W-:Y:S01]  /*0360*/  @!P4 FMUL R4, R4, 16777216 ;  /* 0x4b8000000404c820 */ /* 0x000fe20000400000 */
[----:B------:R-:W-:-:S04]  /*0370*/  @P1 FMUL R5, R5, 0.25 ;  /* 0x3e80000005051820 */ /* 0x000fc80000400000 */
[----:B------:R-:W-:Y:S01]  /*0380*/  @!P5 FMUL R5, R5, 16777216 ;  /* 0x4b8000000505d820 */ /* 0x000fe20000400000 */
[----:B------:R-:W0:Y:S01]  /*0390*/  MUFU.RCP R4, R4 ;  /* 0x0000000400047308 */ /* 0x000e220000001000 */
[----:B------:R-:W-:-:S07]  /*03a0*/  FSEL R9, R6, 1, P0 ;  /* 0x3f80000006097808 */ /* 0x000fce0000000000 */
[----:B------:R-:W1:Y:S01]  /*03b0*/  MUFU.RCP R5, R5 ;  /* 0x0000000500057308 */ /* 0x000e620000001000 */
[----:B------:R-:W-:Y:S02]  /*03c0*/  FSETP.GEU.AND P3, PT, R16, RZ, PT ;  /* 0x000000ff1000720b */ /* 0x000fe40003f6e000 */
[----:B------:R-:W-:Y:S02]  /*03d0*/  FSETP.GEU.AND P2, PT, R17, RZ, PT ;  /* 0x000000ff1100720b */ /* 0x000fe40003f4e000 */
[----:B------:R-:W-:Y:S01]  /*03e0*/  FSEL R6, R6, 1, P1 ;  /* 0x3f80000006067808 */ /* 0x000fe20000800000 */
[----:B------:R-:W-:Y:S01]  /*03f0*/  @!P4 FMUL R9, R9, 16777216 ;  /* 0x4b8000000909c820 */ /* 0x000fe20000400000 */
[----:B------:R-:W-:Y:S02]  /*0400*/  FSEL R7, R16, RZ, P3 ;  /* 0x000000ff10077208 */ /* 0x000fe40001800000 */
[----:B------:R-:W-:Y:S01]  /*0410*/  FSEL R17, R17, RZ, P2 ;  /* 0x000000ff11117208 */ /* 0x000fe20001000000 */
[----:B------:R-:W-:Y:S01]  /*0420*/  @!P5 FMUL R6, R6, 16777216 ;  /* 0x4b8000000606d820 */ /* 0x000fe20000400000 */
[----:B0-----:R-:W-:Y:S01]  /*0430*/  FMUL R9, R4, R9 ;  /* 0x0000000904097220 */ /* 0x001fe20000400000 */
[----:B----4-:R-:W-:-:S02]  /*0440*/  FADD R0, R7, -R0 ;  /* 0x8000000007007221 */ /* 0x010fc40000000000 */
[----:B-----5:R-:W-:Y:S01]  /*0450*/  FADD R12, R17, -R12 ;  /* 0x8000000c110c7221 */ /* 0x020fe20000000000 */
[----:B-1----:R-:W-:Y:S01]  /*0460*/  FMUL R5, R5, R6 ;  /* 0x0000000605057220 */ /* 0x002fe20000400000 */
[----:B------:R-:W-:-:S03]  /*0470*/  FMUL R0, R0, R9 ;  /* 0x0000000900007220 */ /* 0x000fc60000400000 */
[----:B------:R-:W-:Y:S01]  /*0480*/  FMUL R5, R12, R5 ;  /* 0x000000050c057220 */ /* 0x000fe20000400000 */
[----:B------:R-:W-:-:S03]  /*0490*/  FFMA R10, R0, R10, R15 ;  /* 0x0000000a000a7223 */ /* 0x000fc6000000000f */
[----:B------:R-:W-:Y:S01]  /*04a0*/  FFMA R11, R5, R11, R20 ;  /* 0x0000000b050b7223 */ /* 0x000fe20000000014 */
[----:B------:R-:W-:Y:S06]  /*04b0*/  @P6 EXIT ;  /* 0x000000000000694d */ /* 0x000fec0003800000 */
[----:B------:R-:W-:Y:S01]  /*04c0*/  STG.E.64 desc[UR4][R2.64], R10 ;  /* 0x0000000a02007986 */ /* 0x000fe2000c101b04 */
[----:B------:R-:W-:Y:S05]  /*04d0*/  EXIT ;  /* 0x000000000000794d */ /* 0x000fea0003800000 */
.L_x_0:
[----:B------:R-:W-:-:S00]  /*04e0*/  BRA `(.L_x_0) ;  /* 0xfffffffc00fc7947 */ /* 0x000fc0000383ffff */
[----:B------:R-:W-:-:S00]  /*04f0*/  NOP ;  /* 0x0000000000007918 */ /* 0x000fc00000000000 */
        /* <DEDUP_REMOVED lines=8> */
.L_x_1:


//--------------------- .nv.global.init           --------------------------
	.section	.nv.global.init,"aw",@progbits
.nv.global.init:
	.type		_$_str,@object
	.size		_$_str,(_$_str_$_2 - _$_str)
_$_str:
        /*0000*/ 	.byte	0x5f, 0x5f, 0x43, 0x55, 0x44, 0x41, 0x5f, 0x46, 0x54, 0x5a, 0x00
	.type		_$_str_$_2,@object
	.size		_$_str_$_2,(.L_1 - _$_str_$_2)
_$_str_$_2:
        /*000b*/ 	.byte	0x5f, 0x5f, 0x43, 0x55, 0x44, 0x41, 0x5f, 0x50, 0x52, 0x45, 0x43, 0x5f, 0x53, 0x51, 0x52, 0x54
        /*001b*/ 	.byte	0x00
.L_1:


//--------------------- .nv.constant0.triton_poi_fused__native_batch_norm_legit_no_training_relu_0 --------------------------
	.section	.nv.constant0.triton_poi_fused__native_batch_norm_legit_no_training_relu_0,"a",@progbits
	.sectionflags	@""
	.align	4
.nv.constant0.triton_poi_fused__native_batch_norm_legit_no_training_relu_0:
	.zero		580
